//
// Generated by NVIDIA NVVM Compiler
//
// Compiler Build ID: CL-36424714
// Cuda compilation tools, release 13.0, V13.0.88
// Based on NVVM 20.0.0
//

.version 9.0
.target sm_100
.address_size 64

	// .globl	_Z19matmul_swish_kernelPKfS0_Pfiii

.visible .entry _Z19matmul_swish_kernelPKfS0_Pfiii(
	.param .u64 .ptr .align 1 _Z19matmul_swish_kernelPKfS0_Pfiii_param_0,
	.param .u64 .ptr .align 1 _Z19matmul_swish_kernelPKfS0_Pfiii_param_1,
	.param .u64 .ptr .align 1 _Z19matmul_swish_kernelPKfS0_Pfiii_param_2,
	.param .u32 _Z19matmul_swish_kernelPKfS0_Pfiii_param_3,
	.param .u32 _Z19matmul_swish_kernelPKfS0_Pfiii_param_4,
	.param .u32 _Z19matmul_swish_kernelPKfS0_Pfiii_param_5
)
{
	.reg .pred 	%p<13>;
	.reg .b32 	%r<43>;
	.reg .b32 	%f<81>;
	.reg .b64 	%rd<53>;

	ld.param.u64 	%rd7, [_Z19matmul_swish_kernelPKfS0_Pfiii_param_0];
	ld.param.u64 	%rd8, [_Z19matmul_swish_kernelPKfS0_Pfiii_param_1];
	ld.param.u64 	%rd6, [_Z19matmul_swish_kernelPKfS0_Pfiii_param_2];
	ld.param.u32 	%r20, [_Z19matmul_swish_kernelPKfS0_Pfiii_param_3];
	ld.param.u32 	%r18, [_Z19matmul_swish_kernelPKfS0_Pfiii_param_4];
	ld.param.u32 	%r19, [_Z19matmul_swish_kernelPKfS0_Pfiii_param_5];
	cvta.to.global.u64 	%rd1, %rd8;
	cvta.to.global.u64 	%rd2, %rd7;
	mov.u32 	%r21, %ctaid.y;
	mov.u32 	%r22, %ntid.y;
	mov.u32 	%r23, %tid.y;
	mad.lo.s32 	%r1, %r21, %r22, %r23;
	mov.u32 	%r24, %ctaid.x;
	mov.u32 	%r25, %ntid.x;
	mov.u32 	%r26, %tid.x;
	mad.lo.s32 	%r2, %r24, %r25, %r26;
	setp.ge.s32 	%p1, %r1, %r20;
	setp.ge.s32 	%p2, %r2, %r18;
	or.pred  	%p3, %p1, %p2;
	@%p3 bra 	$L__BB0_14;
	setp.lt.s32 	%p4, %r19, 1;
	mov.f32 	%f80, 0f00000000;
	@%p4 bra 	$L__BB0_13;
	mul.lo.s32 	%r3, %r19, %r1;
	and.b32  	%r4, %r19, 7;
	setp.lt.u32 	%p5, %r19, 8;
	mov.f32 	%f80, 0f00000000;
	mov.b32 	%r41, 0;
	@%p5 bra 	$L__BB0_5;
	and.b32  	%r41, %r19, 2147483640;
	neg.s32 	%r39, %r41;
	shl.b32 	%r7, %r18, 3;
	mul.wide.u32 	%rd9, %r3, 4;
	add.s64 	%rd10, %rd9, %rd2;
	add.s64 	%rd52, %rd10, 16;
	mov.f32 	%f80, 0f00000000;
	mul.wide.s32 	%rd13, %r18, 4;
	mov.u32 	%r38, %r2;
$L__BB0_4:
	.pragma "nounroll";
	ld.global.f32 	%f17, [%rd52+-16];
	mul.wide.s32 	%rd11, %r38, 4;
	add.s64 	%rd12, %rd1, %rd11;
	ld.global.f32 	%f18, [%rd12];
	fma.rn.f32 	%f19, %f17, %f18, %f80;
	ld.global.f32 	%f20, [%rd52+-12];
	add.s64 	%rd14, %rd12, %rd13;
	ld.global.f32 	%f21, [%rd14];
	fma.rn.f32 	%f22, %f20, %f21, %f19;
	ld.global.f32 	%f23, [%rd52+-8];
	add.s64 	%rd15, %rd14, %rd13;
	ld.global.f32 	%f24, [%rd15];
	fma.rn.f32 	%f25, %f23, %f24, %f22;
	ld.global.f32 	%f26, [%rd52+-4];
	add.s64 	%rd16, %rd15, %rd13;
	ld.global.f32 	%f27, [%rd16];
	fma.rn.f32 	%f28, %f26, %f27, %f25;
	ld.global.f32 	%f29, [%rd52];
	add.s64 	%rd17, %rd16, %rd13;
	ld.global.f32 	%f30, [%rd17];
	fma.rn.f32 	%f31, %f29, %f30, %f28;
	ld.global.f32 	%f32, [%rd52+4];
	add.s64 	%rd18, %rd17, %rd13;
	ld.global.f32 	%f33, [%rd18];
	fma.rn.f32 	%f34, %f32, %f33, %f31;
	ld.global.f32 	%f35, [%rd52+8];
	add.s64 	%rd19, %rd18, %rd13;
	ld.global.f32 	%f36, [%rd19];
	fma.rn.f32 	%f37, %f35, %f36, %f34;
	ld.global.f32 	%f38, [%rd52+12];
	add.s64 	%rd20, %rd19, %rd13;
	ld.global.f32 	%f39, [%rd20];
	fma.rn.f32 	%f80, %f38, %f39, %f37;
	add.s32 	%r39, %r39, 8;
	add.s32 	%r38, %r38, %r7;
	add.s64 	%rd52, %rd52, 32;
	setp.ne.s32 	%p6, %r39, 0;
	@%p6 bra 	$L__BB0_4;
$L__BB0_5:
	setp.eq.s32 	%p7, %r4, 0;
	@%p7 bra 	$L__BB0_13;
	and.b32  	%r13, %r19, 3;
	setp.lt.u32 	%p8, %r4, 4;
	@%p8 bra 	$L__BB0_8;
	add.s32 	%r28, %r41, %r3;
	mul.wide.u32 	%rd21, %r28, 4;
	add.s64 	%rd22, %rd2, %rd21;
	ld.global.f32 	%f41, [%rd22];
	mad.lo.s32 	%r29, %r41, %r18, %r2;
	mul.wide.s32 	%rd23, %r29, 4;
	add.s64 	%rd24, %rd1, %rd23;
	ld.global.f32 	%f42, [%rd24];
	fma.rn.f32 	%f43, %f41, %f42, %f80;
	cvt.u64.u32 	%rd25, %r3;
	cvt.u64.u32 	%rd26, %r41;
	add.s64 	%rd27, %rd26, %rd25;
	shl.b64 	%rd28, %rd27, 2;
	add.s64 	%rd29, %rd2, %rd28;
	ld.global.f32 	%f44, [%rd29+4];
	mul.wide.s32 	%rd30, %r18, 4;
	add.s64 	%rd31, %rd24, %rd30;
	ld.global.f32 	%f45, [%rd31];
	fma.rn.f32 	%f46, %f44, %f45, %f43;
	ld.global.f32 	%f47, [%rd29+8];
	add.s64 	%rd32, %rd31, %rd30;
	ld.global.f32 	%f48, [%rd32];
	fma.rn.f32 	%f49, %f47, %f48, %f46;
	ld.global.f32 	%f50, [%rd29+12];
	add.s64 	%rd33, %rd32, %rd30;
	ld.global.f32 	%f51, [%rd33];
	fma.rn.f32 	%f80, %f50, %f51, %f49;
	add.s32 	%r41, %r41, 4;
$L__BB0_8:
	setp.eq.s32 	%p9, %r13, 0;
	@%p9 bra 	$L__BB0_13;
	setp.eq.s32 	%p10, %r13, 1;
	@%p10 bra 	$L__BB0_11;
	add.s32 	%r30, %r41, %r3;
	mul.wide.u32 	%rd34, %r30, 4;
	add.s64 	%rd35, %rd2, %rd34;
	ld.global.f32 	%f53, [%rd35];
	mad.lo.s32 	%r31, %r41, %r18, %r2;
	mul.wide.s32 	%rd36, %r31, 4;
	add.s64 	%rd37, %rd1, %rd36;
	ld.global.f32 	%f54, [%rd37];
	fma.rn.f32 	%f55, %f53, %f54, %f80;
	cvt.u64.u32 	%rd38, %r3;
	cvt.u64.u32 	%rd39, %r41;
	add.s64 	%rd40, %rd39, %rd38;
	shl.b64 	%rd41, %rd40, 2;
	add.s64 	%rd42, %rd2, %rd41;
	ld.global.f32 	%f56, [%rd42+4];
	mul.wide.s32 	%rd43, %r18, 4;
	add.s64 	%rd44, %rd37, %rd43;
	ld.global.f32 	%f57, [%rd44];
	fma.rn.f32 	%f80, %f56, %f57, %f55;
	add.s32 	%r41, %r41, 2;
$L__BB0_11:
	and.b32  	%r32, %r19, 1;
	setp.eq.b32 	%p11, %r32, 1;
	not.pred 	%p12, %p11;
	@%p12 bra 	$L__BB0_13;
	add.s32 	%r33, %r41, %r3;
	mul.wide.u32 	%rd45, %r33, 4;
	add.s64 	%rd46, %rd2, %rd45;
	ld.global.f32 	%f58, [%rd46];
	mad.lo.s32 	%r34, %r41, %r18, %r2;
	mul.wide.s32 	%rd47, %r34, 4;
	add.s64 	%rd48, %rd1, %rd47;
	ld.global.f32 	%f59, [%rd48];
	fma.rn.f32 	%f80, %f58, %f59, %f80;
$L__BB0_13:
	fma.rn.f32 	%f60, %f80, 0fBBBB989D, 0f3F000000;
	cvt.sat.f32.f32 	%f61, %f60;
	mov.f32 	%f62, 0f4B400001;
	mov.f32 	%f63, 0f437C0000;
	fma.rm.f32 	%f64, %f61, %f63, %f62;
	add.f32 	%f65, %f64, 0fCB40007F;
	neg.f32 	%f66, %f65;
	fma.rn.f32 	%f67, %f80, 0fBFB8AA3B, %f66;
	fma.rn.f32 	%f68, %f80, 0fB2A57060, %f67;
	mov.b32 	%r35, %f64;
	shl.b32 	%r36, %r35, 23;
	mov.b32 	%f69, %r36;
	ex2.approx.ftz.f32 	%f70, %f68;
	fma.rn.f32 	%f71, %f70, %f69, 0f3F800000;
	div.rn.f32 	%f72, %f80, %f71;
	mad.lo.s32 	%r37, %r18, %r1, %r2;
	cvta.to.global.u64 	%rd49, %rd6;
	mul.wide.s32 	%rd50, %r37, 4;
	add.s64 	%rd51, %rd49, %rd50;
	st.global.f32 	[%rd51], %f72;
$L__BB0_14:
	ret;

}


// ===== COMPILED SASS (sm_100) =====

	.target	sm_100

	.elftype	@"ET_EXEC"


//--------------------- .note.nv.tkinfo           --------------------------
	.section	.note.nv.tkinfo,"",@"SHT_NOTE"
	.sectionflags	@"SHF_NOTE_NV_TKINFO"
	.tkinfo
        /*0018*/ 	.word	0x00000002
        /*0030*/ 	.string	""
        /*0030*/ 	.string	"ptxas"
        /*0030*/ 	.string	"Cuda compilation tools, release 13.0, V13.0.88"
        /*0030*/ 	.string	"Build cuda_13.0.r13.0/compiler.36424714_0"
        /*0030*/ 	.string	"-arch sm_100 -m 64 "



//--------------------- .note.nv.cuinfo           --------------------------
	.section	.note.nv.cuinfo,"",@"SHT_NOTE"
	.sectionflags	@"SHF_NOTE_NV_CUINFO"
        /*0018*/ 	.short	0x0002
        /*001a*/ 	.short	0x0064
        /*001c*/ 	.short	0x0082
	.zero		2


//--------------------- .nv.info                  --------------------------
	.section	.nv.info,"",@"SHT_CUDA_INFO"
	.align	4


	//----- nvinfo : EIATTR_REGCOUNT
	.align		4
        /*0000*/ 	.byte	0x04, 0x2f
        /*0002*/ 	.short	(.L_1 - .L_0)
	.align		4
.L_0:
        /*0004*/ 	.word	index@(_Z19matmul_swish_kernelPKfS0_Pfiii)
        /*0008*/ 	.word	0x00000020


	//----- nvinfo : EIATTR_FRAME_SIZE
	.align		4
.L_1:
        /*000c*/ 	.byte	0x04, 0x11
        /*000e*/ 	.short	(.L_3 - .L_2)
	.align		4
.L_2:
        /*0010*/ 	.word	index@($__internal_0_$__cuda_sm3x_div_rn_noftz_f32_slowpath)
        /*0014*/ 	.word	0x00000000


	//----- nvinfo : EIATTR_FRAME_SIZE
	.align		4
.L_3:
        /*0018*/ 	.byte	0x04, 0x11
        /*001a*/ 	.short	(.L_5 - .L_4)
	.align		4
.L_4:
        /*001c*/ 	.word	index@(_Z19matmul_swish_kernelPKfS0_Pfiii)
        /*0020*/ 	.word	0x00000000


	//----- nvinfo : EIATTR_MIN_STACK_SIZE
	.align		4
.L_5:
        /*0024*/ 	.byte	0x04, 0x12
        /*0026*/ 	.short	(.L_7 - .L_6)
	.align		4
.L_6:
        /*0028*/ 	.word	index@(_Z19matmul_swish_kernelPKfS0_Pfiii)
        /*002c*/ 	.word	0x00000000
.L_7:


//--------------------- .nv.compat                --------------------------
	.section	.nv.compat,"",@"SHT_CUDA_COMPAT_INFO"
	.align	4
        /*0000*/ 	.byte	0x02, 0x09, 0x00, 0x00, 0x02, 0x02, 0x01, 0x00, 0x02, 0x05, 0x05, 0x00, 0x03, 0x07, 0x01, 0x01
        /*0010*/ 	.byte	0x02, 0x03, 0x00, 0x00, 0x02, 0x06, 0x01, 0x00, 0x04, 0x0b, 0x08, 0x00, 0x01, 0x00, 0x00, 0x00
        /*0020*/ 	.byte	0x00, 0x00, 0x00, 0x00


//--------------------- .nv.info._Z19matmul_swish_kernelPKfS0_Pfiii --------------------------
	.section	.nv.info._Z19matmul_swish_kernelPKfS0_Pfiii,"",@"SHT_CUDA_INFO"
	.sectionflags	@""
	.align	4


	//----- nvinfo : EIATTR_CUDA_API_VERSION
	.align		4
        /*0000*/ 	.byte	0x04, 0x37
        /*0002*/ 	.short	(.L_9 - .L_8)
.L_8:
        /*0004*/ 	.word	0x00000082


	//----- nvinfo : EIATTR_KPARAM_INFO
	.align		4
.L_9:
        /*0008*/ 	.byte	0x04, 0x17
        /*000a*/ 	.short	(.L_11 - .L_10)
.L_10:
        /*000c*/ 	.word	0x00000000
        /*0010*/ 	.short	0x0005
        /*0012*/ 	.short	0x0020
        /*0014*/ 	.byte	0x00, 0xf0, 0x11, 0x00


	//----- nvinfo : EIATTR_KPARAM_INFO
	.align		4
.L_11:
        /*0018*/ 	.byte	0x04, 0x17
        /*001a*/ 	.short	(.L_13 - .L_12)
.L_12:
        /*001c*/ 	.word	0x00000000
        /*0020*/ 	.short	0x0004
        /*0022*/ 	.short	0x001c
        /*0024*/ 	.byte	0x00, 0xf0, 0x11, 0x00


	//----- nvinfo : EIATTR_KPARAM_INFO
	.align		4
.L_13:
        /*0028*/ 	.byte	0x04, 0x17
        /*002a*/ 	.short	(.L_15 - .L_14)
.L_14:
        /*002c*/ 	.word	0x00000000
        /*0030*/ 	.short	0x0003
        /*0032*/ 	.short	0x0018
        /*0034*/ 	.byte	0x00, 0xf0, 0x11, 0x00


	//----- nvinfo : EIATTR_KPARAM_INFO
	.align		4
.L_15:
        /*0038*/ 	.byte	0x04, 0x17
        /*003a*/ 	.short	(.L_17 - .L_16)
.L_16:
        /*003c*/ 	.word	0x00000000
        /*0040*/ 	.short	0x0002
        /*0042*/ 	.short	0x0010
        /*0044*/ 	.byte	0x00, 0xf5, 0x21, 0x00


	//----- nvinfo : EIATTR_KPARAM_INFO
	.align		4
.L_17:
        /*0048*/ 	.byte	0x04, 0x17
        /*004a*/ 	.short	(.L_19 - .L_18)
.L_18:
        /*004c*/ 	.word	0x00000000
        /*0050*/ 	.short	0x0001
        /*0052*/ 	.short	0x0008
        /*0054*/ 	.byte	0x00, 0xf5, 0x21, 0x00


	//----- nvinfo : EIATTR_KPARAM_INFO
	.align		4
.L_19:
        /*0058*/ 	.byte	0x04, 0x17
        /*005a*/ 	.short	(.L_21 - .L_20)
.L_20:
        /*005c*/ 	.word	0x00000000
        /*0060*/ 	.short	0x0000
        /*0062*/ 	.short	0x0000
        /*0064*/ 	.byte	0x00, 0xf5, 0x21, 0x00


	//----- nvinfo : EIATTR_SPARSE_MMA_MASK
	.align		4
.L_21:
        /*0068*/ 	.byte	0x03, 0x50
        /*006a*/ 	.short	0x0000


	//----- nvinfo : EIATTR_MAXREG_COUNT
	.align		4
        /*006c*/ 	.byte	0x03, 0x1b
        /*006e*/ 	.short	0x00ff


	//----- nvinfo : EIATTR_MERCURY_ISA_VERSION
	.align		4
        /*0070*/ 	.byte	0x03, 0x5f
        /*0072*/ 	.short	0x0101


	//----- nvinfo : EIATTR_VRC_CTA_INIT_COUNT
	.align		4
        /*0074*/ 	.byte	0x02, 0x4a
	.zero		1
	.zero		1


	//----- nvinfo : EIATTR_EXIT_INSTR_OFFSETS
	.align		4
        /*0078*/ 	.byte	0x04, 0x1c
        /*007a*/ 	.short	(.L_23 - .L_22)


	//   ....[0]....
.L_22:
        /*007c*/ 	.word	0x000000c0


	//   ....[1]....
        /*0080*/ 	.word	0x00000a70


	//----- nvinfo : EIATTR_CRS_STACK_SIZE
	.align		4
.L_23:
        /*0084*/ 	.byte	0x04, 0x1e
        /*0086*/ 	.short	(.L_25 - .L_24)
.L_24:
        /*0088*/ 	.word	0x00000000


	//----- nvinfo : EIATTR_CBANK_PARAM_SIZE
	.align		4
.L_25:
        /*008c*/ 	.byte	0x03, 0x19
        /*008e*/ 	.short	0x0024


	//----- nvinfo : EIATTR_PARAM_CBANK
	.align		4
        /*0090*/ 	.byte	0x04, 0x0a
        /*0092*/ 	.short	(.L_27 - .L_26)
	.align		4
.L_26:
        /*0094*/ 	.word	index@(.nv.constant0._Z19matmul_swish_kernelPKfS0_Pfiii)
        /*0098*/ 	.short	0x0380
        /*009a*/ 	.short	0x0024


	//----- nvinfo : EIATTR_SW_WAR
	.align		4
.L_27:
        /*009c*/ 	.byte	0x04, 0x36
        /*009e*/ 	.short	(.L_29 - .L_28)
.L_28:
        /*00a0*/ 	.word	0x00000008
.L_29:


//--------------------- .nv.callgraph             --------------------------
	.section	.nv.callgraph,"",@"SHT_CUDA_CALLGRAPH"
	.align	4
	.sectionentsize	8
	.align		4
        /*0000*/ 	.word	0x00000000
	.align		4
        /*0004*/ 	.word	0xffffffff
	.align		4
        /*0008*/ 	.word	0x00000000
	.align		4
        /*000c*/ 	.word	0xfffffffe
	.align		4
        /*0010*/ 	.word	0x00000000
	.align		4
        /*0014*/ 	.word	0xfffffffd
	.align		4
        /*0018*/ 	.word	0x00000000
	.align		4
        /*001c*/ 	.word	0xfffffffc


//--------------------- .text._Z19matmul_swish_kernelPKfS0_Pfiii --------------------------
	.section	.text._Z19matmul_swish_kernelPKfS0_Pfiii,"ax",@progbits
	.align	128
        .global         _Z19matmul_swish_kernelPKfS0_Pfiii
        .type           _Z19matmul_swish_kernelPKfS0_Pfiii,@function
        .size           _Z19matmul_swish_kernelPKfS0_Pfiii,(.L_x_18 - _Z19matmul_swish_kernelPKfS0_Pfiii)
        .other          _Z19matmul_swish_kernelPKfS0_Pfiii,@"STO_CUDA_ENTRY STV_DEFAULT"
_Z19matmul_swish_kernelPKfS0_Pfiii:
.text._Z19matmul_swish_kernelPKfS0_Pfiii:
[----:B------:R-:W-:Y:S01]  /*0000*/  LDC R1, c[0x0][0x37c] ;  /* 0x0000df00ff017b82 */ /* 0x000fe20000000800 */
[----:B------:R-:W0:Y:S07]  /*0010*/  S2R R5, SR_TID.X ;  /* 0x0000000000057919 */ /* 0x000e2e0000002100 */
[----:B------:R-:W1:Y:S01]  /*0020*/  LDC R15, c[0x0][0x364] ;  /* 0x0000d900ff0f7b82 */ /* 0x000e620000000800 */
[----:B------:R-:W1:Y:S07]  /*0030*/  S2R R0, SR_TID.Y ;  /* 0x0000000000007919 */ /* 0x000e6e0000002200 */
[----:B------:R-:W0:Y:S08]  /*0040*/  S2UR UR5, SR_CTAID.X ;  /* 0x00000000000579c3 */ /* 0x000e300000002500 */
[----:B------:R-:W0:Y:S08]  /*0050*/  LDC R14, c[0x0][0x360] ;  /* 0x0000d800ff0e7b82 */ /* 0x000e300000000800 */
[----:B------:R-:W1:Y:S08]  /*0060*/  S2UR UR4, SR_CTAID.Y ;  /* 0x00000000000479c3 */ /* 0x000e700000002600 */
[----:B------:R-:W2:Y:S01]  /*0070*/  LDC.64 R2, c[0x0][0x398] ;  /* 0x0000e600ff027b82 */ /* 0x000ea20000000a00 */
[----:B0-----:R-:W-:-:S02]  /*0080*/  IMAD R14, R14, UR5, R5 ;  /* 0x000000050e0e7c24 */ /* 0x001fc4000f8e0205 */
[----:B-1----:R-:W-:-:S03]  /*0090*/  IMAD R15, R15, UR4, R0 ;  /* 0x000000040f0f7c24 */ /* 0x002fc6000f8e0200 */
[----:B--2---:R-:W-:-:S04]  /*00a0*/  ISETP.GE.AND P0, PT, R14, R3, PT ;  /* 0x000000030e00720c */ /* 0x004fc80003f06270 */
[----:B------:R-:W-:-:S13]  /*00b0*/  ISETP.GE.OR P0, PT, R15, R2, P0 ;  /* 0x000000020f00720c */ /* 0x000fda0000706670 */
[----:B------:R-:W-:Y:S05]  /*00c0*/  @P0 EXIT ;  /* 0x000000000000094d */ /* 0x000fea0003800000 */
[----:B------:R-:W0:Y:S01]  /*00d0*/  LDC R0, c[0x0][0x3a0] ;  /* 0x0000e800ff007b82 */ /* 0x000e220000000800 */
[----:B------:R-:W1:Y:S01]  /*00e0*/  LDCU.64 UR4, c[0x0][0x358] ;  /* 0x00006b00ff0477ac */ /* 0x000e620008000a00 */
[----:B------:R-:W-:Y:S01]  /*00f0*/  IMAD.MOV.U32 R23, RZ, RZ, RZ ;  /* 0x000000ffff177224 */ /* 0x000fe200078e00ff */
[----:B0-----:R-:W-:-:S13]  /*0100*/  ISETP.GE.AND P0, PT, R0, 0x1, PT ;  /* 0x000000010000780c */ /* 0x001fda0003f06270 */
[----:B-1----:R-:W-:Y:S05]  /*0110*/  @!P0 BRA `(.L_x_0) ;  /* 0x0000000400e08947 */ /* 0x002fea0003800000 */
[C---:B------:R-:W-:Y:S01]  /*0120*/  ISETP.GE.U32.AND P1, PT, R0.reuse, 0x8, PT ;  /* 0x000000080000780c */ /* 0x040fe20003f26070 */
[----:B------:R-:W-:Y:S01]  /*0130*/  HFMA2 R21, -RZ, RZ, 0, 0 ;  /* 0x00000000ff157431 */ /* 0x000fe200000001ff */
[----:B------:R-:W-:Y:S01]  /*0140*/  LOP3.LUT R27, R0, 0x7, RZ, 0xc0, !PT ;  /* 0x00000007001b7812 */ /* 0x000fe200078ec0ff */
[----:B------:R-:W-:Y:S02]  /*0150*/  IMAD R20, R15, R0, RZ ;  /* 0x000000000f147224 */ /* 0x000fe400078e02ff */
[----:B------:R-:W-:Y:S01]  /*0160*/  IMAD.MOV.U32 R23, RZ, RZ, RZ ;  /* 0x000000ffff177224 */ /* 0x000fe200078e00ff */
[----:B------:R-:W-:-:S07]  /*0170*/  ISETP.NE.AND P0, PT, R27, RZ, PT ;  /* 0x000000ff1b00720c */ /* 0x000fce0003f05270 */
[----:B------:R-:W-:Y:S06]  /*0180*/  @!P1 BRA `(.L_x_1) ;  /* 0x0000000000c49947 */ /* 0x000fec0003800000 */
[----:B------:R-:W0:Y:S01]  /*0190*/  LDC.64 R4, c[0x0][0x380] ;  /* 0x0000e000ff047b82 */ /* 0x000e220000000a00 */
[----:B------:R-:W-:Y:S01]  /*01a0*/  LOP3.LUT R21, R0, 0x7ffffff8, RZ, 0xc0, !PT ;  /* 0x7ffffff800157812 */ /* 0x000fe200078ec0ff */
[----:B------:R-:W-:Y:S02]  /*01b0*/  IMAD.MOV.U32 R23, RZ, RZ, RZ ;  /* 0x000000ffff177224 */ /* 0x000fe400078e00ff */
[----:B------:R-:W-:Y:S01]  /*01c0*/  IMAD.MOV.U32 R2, RZ, RZ, R14 ;  /* 0x000000ffff027224 */ /* 0x000fe200078e000e */
[----:B------:R-:W-:Y:S01]  /*01d0*/  IADD3 R22, PT, PT, -R21, RZ, RZ ;  /* 0x000000ff15167210 */ /* 0x000fe20007ffe1ff */
[----:B0-----:R-:W-:-:S03]  /*01e0*/  IMAD.WIDE.U32 R4, R20, 0x4, R4 ;  /* 0x0000000414047825 */ /* 0x001fc600078e0004 */
[----:B------:R-:W-:-:S04]  /*01f0*/  IADD3 R6, P1, PT, R4, 0x10, RZ ;  /* 0x0000001004067810 */ /* 0x000fc80007f3e0ff */
[----:B------:R-:W-:-:S09]  /*0200*/  IADD3.X R7, PT, PT, RZ, R5, RZ, P1, !PT ;  /* 0x00000005ff077210 */ /* 0x000fd20000ffe4ff */
.L_x_2:
[----:B------:R-:W0:Y:S01]  /*0210*/  LDC.64 R18, c[0x0][0x388] ;  /* 0x0000e200ff127b82 */ /* 0x000e220000000a00 */
[----:B------:R-:W-:Y:S01]  /*0220*/  IMAD.MOV.U32 R4, RZ, RZ, R6 ;  /* 0x000000ffff047224 */ /* 0x000fe200078e0006 */
[----:B------:R-:W-:-:S05]  /*0230*/  MOV R5, R7 ;  /* 0x0000000700057202 */ /* 0x000fca0000000f00 */
[----:B------:R-:W2:Y:S04]  /*0240*/  LDG.E R26, desc[UR4][R4.64+-0x10] ;  /* 0xfffff004041a7981 */ /* 0x000ea8000c1e1900 */
[----:B------:R-:W3:Y:S01]  /*0250*/  LDG.E R24, desc[UR4][R4.64+-0xc] ;  /* 0xfffff40404187981 */ /* 0x000ee2000c1e1900 */
[----:B0-----:R-:W-:-:S05]  /*0260*/  IMAD.WIDE R18, R2, 0x4, R18 ;  /* 0x0000000402127825 */ /* 0x001fca00078e0212 */
[----:B------:R0:W2:Y:S01]  /*0270*/  LDG.E R25, desc[UR4][R18.64] ;  /* 0x0000000412197981 */ /* 0x0000a2000c1e1900 */
[----:B------:R-:W-:-:S04]  /*0280*/  IMAD.WIDE R16, R3, 0x4, R18 ;  /* 0x0000000403107825 */ /* 0x000fc800078e0212 */
[C---:B------:R-:W-:Y:S02]  /*0290*/  IMAD.WIDE R6, R3.reuse, 0x4, R16 ;  /* 0x0000000403067825 */ /* 0x040fe400078e0210 */
[----:B------:R-:W3:Y:S02]  /*02a0*/  LDG.E R17, desc[UR4][R16.64] ;  /* 0x0000000410117981 */ /* 0x000ee4000c1e1900 */
[C---:B------:R-:W-:Y:S02]  /*02b0*/  IMAD.WIDE R8, R3.reuse, 0x4, R6 ;  /* 0x0000000403087825 */ /* 0x040fe400078e0206 */
[----:B------:R-:W4:Y:S02]  /*02c0*/  LDG.E R6, desc[UR4][R6.64] ;  /* 0x0000000406067981 */ /* 0x000f24000c1e1900 */
[C---:B------:R-:W-:Y:S02]  /*02d0*/  IMAD.WIDE R10, R3.reuse, 0x4, R8 ;  /* 0x00000004030a7825 */ /* 0x040fe400078e0208 */
[----:B------:R-:W5:Y:S04]  /*02e0*/  LDG.E R8, desc[UR4][R8.64] ;  /* 0x0000000408087981 */ /* 0x000f68000c1e1900 */
[----:B------:R-:W4:Y:S01]  /*02f0*/  LDG.E R7, desc[UR4][R4.64+-0x8] ;  /* 0xfffff80404077981 */ /* 0x000f22000c1e1900 */
[----:B------:R-:W-:-:S03]  /*0300*/  IMAD.WIDE R12, R3, 0x4, R10 ;  /* 0x00000004030c7825 */ /* 0x000fc600078e020a */
[----:B------:R-:W5:Y:S04]  /*0310*/  LDG.E R10, desc[UR4][R10.64] ;  /* 0x000000040a0a7981 */ /* 0x000f68000c1e1900 */
[----:B------:R-:W5:Y:S01]  /*0320*/  LDG.E R9, desc[UR4][R4.64+-0x4] ;  /* 0xfffffc0404097981 */ /* 0x000f62000c1e1900 */
[----:B0-----:R-:W-:-:S03]  /*0330*/  IMAD.WIDE R18, R3, 0x4, R12 ;  /* 0x0000000403127825 */ /* 0x001fc600078e020c */
[----:B------:R-:W5:Y:S01]  /*0340*/  LDG.E R12, desc[UR4][R12.64] ;  /* 0x000000040c0c7981 */ /* 0x000f62000c1e1900 */
[----:B------:R-:W-:-:S03]  /*0350*/  IMAD.WIDE R28, R3, 0x4, R18 ;  /* 0x00000004031c7825 */ /* 0x000fc600078e0212 */
[----:B------:R-:W5:Y:S04]  /*0360*/  LDG.E R16, desc[UR4][R18.64] ;  /* 0x0000000412107981 */ /* 0x000f68000c1e1900 */
[----:B------:R-:W5:Y:S04]  /*0370*/  LDG.E R11, desc[UR4][R4.64+0xc] ;  /* 0x00000c04040b7981 */ /* 0x000f68000c1e1900 */
[----:B------:R-:W5:Y:S04]  /*0380*/  LDG.E R13, desc[UR4][R4.64+0x8] ;  /* 0x00000804040d7981 */ /* 0x000f68000c1e1900 */
[----:B------:R-:W5:Y:S01]  /*0390*/  LDG.E R28, desc[UR4][R28.64] ;  /* 0x000000041c1c7981 */ /* 0x000f62000c1e1900 */
[----:B--2---:R-:W-:-:S03]  /*03a0*/  FFMA R25, R26, R25, R23 ;  /* 0x000000191a197223 */ /* 0x004fc60000000017 */
[----:B------:R-:W2:Y:S04]  /*03b0*/  LDG.E R23, desc[UR4][R4.64] ;  /* 0x0000000404177981 */ /* 0x000ea8000c1e1900 */
[----:B------:R-:W2:Y:S01]  /*03c0*/  LDG.E R26, desc[UR4][R4.64+0x4] ;  /* 0x00000404041a7981 */ /* 0x000ea2000c1e1900 */
[----:B---3--:R-:W-:Y:S01]  /*03d0*/  FFMA R24, R24, R17, R25 ;  /* 0x0000001118187223 */ /* 0x008fe20000000019 */
[----:B------:R-:W-:-:S05]  /*03e0*/  VIADD R22, R22, 0x8 ;  /* 0x0000000816167836 */ /* 0x000fca0000000000 */
[----:B------:R-:W-:Y:S01]  /*03f0*/  ISETP.NE.AND P1, PT, R22, RZ, PT ;  /* 0x000000ff1600720c */ /* 0x000fe20003f25270 */
[----:B----4-:R-:W-:-:S04]  /*0400*/  FFMA R6, R7, R6, R24 ;  /* 0x0000000607067223 */ /* 0x010fc80000000018 */
[----:B-----5:R-:W-:Y:S01]  /*0410*/  FFMA R6, R9, R8, R6 ;  /* 0x0000000809067223 */ /* 0x020fe20000000006 */
[----:B------:R-:W-:-:S03]  /*0420*/  IMAD R2, R3, 0x8, R2 ;  /* 0x0000000803027824 */ /* 0x000fc600078e0202 */
[----:B--2---:R-:W-:-:S04]  /*0430*/  FFMA R23, R23, R10, R6 ;  /* 0x0000000a17177223 */ /* 0x004fc80000000006 */
[----:B------:R-:W-:Y:S01]  /*0440*/  FFMA R12, R26, R12, R23 ;  /* 0x0000000c1a0c7223 */ /* 0x000fe20000000017 */
[----:B------:R-:W-:-:S03]  /*0450*/  IADD3 R6, P2, PT, R4, 0x20, RZ ;  /* 0x0000002004067810 */ /* 0x000fc60007f5e0ff */
[----:B------:R-:W-:Y:S01]  /*0460*/  FFMA R12, R13, R16, R12 ;  /* 0x000000100d0c7223 */ /* 0x000fe2000000000c */
[----:B------:R-:W-:-:S03]  /*0470*/  IADD3.X R7, PT, PT, RZ, R5, RZ, P2, !PT ;  /* 0x00000005ff077210 */ /* 0x000fc600017fe4ff */
[----:B------:R-:W-:Y:S01]  /*0480*/  FFMA R23, R11, R28, R12 ;  /* 0x0000001c0b177223 */ /* 0x000fe2000000000c */
[----:B------:R-:W-:Y:S06]  /*0490*/  @P1 BRA `(.L_x_2) ;  /* 0xfffffffc005c1947 */ /* 0x000fec000383ffff */
.L_x_1:
[----:B------:R-:W-:Y:S05]  /*04a0*/  @!P0 BRA `(.L_x_0) ;  /* 0x0000000000fc8947 */ /* 0x000fea0003800000 */
[----:B------:R-:W-:Y:S02]  /*04b0*/  ISETP.GE.U32.AND P1, PT, R27, 0x4, PT ;  /* 0x000000041b00780c */ /* 0x000fe40003f26070 */
[----:B------:R-:W-:-:S04]  /*04c0*/  LOP3.LUT R2, R0, 0x3, RZ, 0xc0, !PT ;  /* 0x0000000300027812 */ /* 0x000fc800078ec0ff */
[----:B------:R-:W-:-:S07]  /*04d0*/  ISETP.NE.AND P0, PT, R2, RZ, PT ;  /* 0x000000ff0200720c */ /* 0x000fce0003f05270 */
[----:B------:R-:W-:Y:S06]  /*04e0*/  @!P1 BRA `(.L_x_3) ;  /* 0x00000000006c9947 */ /* 0x000fec0003800000 */
[----:B------:R-:W0:Y:S01]  /*04f0*/  LDC.64 R6, c[0x0][0x388] ;  /* 0x0000e200ff067b82 */ /* 0x000e220000000a00 */
[----:B------:R-:W1:Y:S01]  /*0500*/  LDCU.64 UR6, c[0x0][0x380] ;  /* 0x00007000ff0677ac */ /* 0x000e620008000a00 */
[----:B------:R-:W-:Y:S01]  /*0510*/  IMAD R9, R21, R3, R14 ;  /* 0x0000000315097224 */ /* 0x000fe200078e020e */
[CC--:B------:R-:W-:Y:S02]  /*0520*/  IADD3 R5, PT, PT, R20.reuse, R21.reuse, RZ ;  /* 0x0000001514057210 */ /* 0x0c0fe40007ffe0ff */
[----:B------:R-:W-:-:S03]  /*0530*/  IADD3 R10, P1, PT, R20, R21, RZ ;  /* 0x00000015140a7210 */ /* 0x000fc60007f3e0ff */
[----:B------:R-:W2:Y:S01]  /*0540*/  LDC.64 R16, c[0x0][0x380] ;  /* 0x0000e000ff107b82 */ /* 0x000ea20000000a00 */
[----:B0-----:R-:W-:-:S04]  /*0550*/  IMAD.WIDE R6, R9, 0x4, R6 ;  /* 0x0000000409067825 */ /* 0x001fc800078e0206 */
[----:B------:R-:W-:Y:S02]  /*0560*/  IMAD.WIDE R8, R3, 0x4, R6 ;  /* 0x0000000403087825 */ /* 0x000fe400078e0206 */
[----:B------:R-:W3:Y:S02]  /*0570*/  LDG.E R6, desc[UR4][R6.64] ;  /* 0x0000000406067981 */ /* 0x000ee4000c1e1900 */
[----:B--2---:R-:W-:-:S04]  /*0580*/  IMAD.WIDE.U32 R16, R5, 0x4, R16 ;  /* 0x0000000405107825 */ /* 0x004fc800078e0010 */
[----:B------:R-:W-:Y:S01]  /*0590*/  IMAD.X R5, RZ, RZ, RZ, P1 ;  /* 0x000000ffff057224 */ /* 0x000fe200008e06ff */
[C---:B-1----:R-:W-:Y:S01]  /*05a0*/  LEA R4, P1, R10.reuse, UR6, 0x2 ;  /* 0x000000060a047c11 */ /* 0x042fe2000f8210ff */
[----:B------:R-:W3:Y:S03]  /*05b0*/  LDG.E R16, desc[UR4][R16.64] ;  /* 0x0000000410107981 */ /* 0x000ee6000c1e1900 */
[----:B------:R-:W-:Y:S01]  /*05c0*/  LEA.HI.X R5, R10, UR7, R5, 0x2, P1 ;  /* 0x000000070a057c11 */ /* 0x000fe200088f1405 */
[C---:B------:R-:W-:Y:S02]  /*05d0*/  IMAD.WIDE R10, R3.reuse, 0x4, R8 ;  /* 0x00000004030a7825 */ /* 0x040fe400078e0208 */
[----:B------:R-:W2:Y:S04]  /*05e0*/  LDG.E R8, desc[UR4][R8.64] ;  /* 0x0000000408087981 */ /* 0x000ea8000c1e1900 */
[----:B------:R-:W2:Y:S01]  /*05f0*/  LDG.E R18, desc[UR4][R4.64+0x4] ;  /* 0x0000040404127981 */ /* 0x000ea2000c1e1900 */
[----:B------:R-:W-:-:S03]  /*0600*/  IMAD.WIDE R12, R3, 0x4, R10 ;  /* 0x00000004030c7825 */ /* 0x000fc600078e020a */
[----:B------:R-:W4:Y:S04]  /*0610*/  LDG.E R22, desc[UR4][R10.64] ;  /* 0x000000040a167981 */ /* 0x000f28000c1e1900 */
[----:B------:R-:W4:Y:S04]  /*0620*/  LDG.E R19, desc[UR4][R4.64+0x8] ;  /* 0x0000080404137981 */ /* 0x000f28000c1e1900 */
[----:B------:R-:W5:Y:S04]  /*0630*/  LDG.E R25, desc[UR4][R4.64+0xc] ;  /* 0x00000c0404197981 */ /* 0x000f68000c1e1900 */
[----:B------:R-:W5:Y:S01]  /*0640*/  LDG.E R12, desc[UR4][R12.64] ;  /* 0x000000040c0c7981 */ /* 0x000f62000c1e1900 */
[----:B------:R-:W-:Y:S01]  /*0650*/  IADD3 R21, PT, PT, R21, 0x4, RZ ;  /* 0x0000000415157810 */ /* 0x000fe20007ffe0ff */
[----:B---3--:R-:W-:-:S04]  /*0660*/  FFMA R23, R16, R6, R23 ;  /* 0x0000000610177223 */ /* 0x008fc80000000017 */
[----:B--2---:R-:W-:-:S04]  /*0670*/  FFMA R18, R18, R8, R23 ;  /* 0x0000000812127223 */ /* 0x004fc80000000017 */
[----:B----4-:R-:W-:-:S04]  /*0680*/  FFMA R18, R19, R22, R18 ;  /* 0x0000001613127223 */ /* 0x010fc80000000012 */
[----:B-----5:R-:W-:-:S07]  /*0690*/  FFMA R23, R25, R12, R18 ;  /* 0x0000000c19177223 */ /* 0x020fce0000000012 */
.L_x_3:
[----:B------:R-:W-:Y:S05]  /*06a0*/  @!P0 BRA `(.L_x_0) ;  /* 0x00000000007c8947 */ /* 0x000fea0003800000 */
[----:B------:R-:W-:Y:S01]  /*06b0*/  ISETP.NE.AND P1, PT, R2, 0x1, PT ;  /* 0x000000010200780c */ /* 0x000fe20003f25270 */
[----:B------:R-:W0:Y:S01]  /*06c0*/  LDC.64 R12, c[0x0][0x380] ;  /* 0x0000e000ff0c7b82 */ /* 0x000e220000000a00 */
[----:B------:R-:W-:-:S04]  /*06d0*/  LOP3.LUT R0, R0, 0x1, RZ, 0xc0, !PT ;  /* 0x0000000100007812 */ /* 0x000fc800078ec0ff */
[----:B------:R-:W-:-:S03]  /*06e0*/  ISETP.NE.U32.AND P0, PT, R0, 0x1, PT ;  /* 0x000000010000780c */ /* 0x000fc60003f05070 */
[----:B------:R-:W1:Y:S04]  /*06f0*/  LDC.64 R10, c[0x0][0x388] ;  /* 0x0000e200ff0a7b82 */ /* 0x000e680000000a00 */
[C---:B------:R-:W-:Y:S01]  /*0700*/  @P1 IMAD.IADD R17, R20.reuse, 0x1, R21 ;  /* 0x0000000114111824 */ /* 0x040fe200078e0215 */
[----:B------:R-:W-:-:S03]  /*0710*/  @P1 IADD3 R0, P2, PT, R20, R21, RZ ;  /* 0x0000001514001210 */ /* 0x000fc60007f5e0ff */
[----:B------:R-:W2:Y:S01]  /*0720*/  @P1 LDC.64 R4, c[0x0][0x380] ;  /* 0x0000e000ff041b82 */ /* 0x000ea20000000a00 */
[----:B------:R-:W-:-:S07]  /*0730*/  @P1 IADD3.X R2, PT, PT, RZ, RZ, RZ, P2, !PT ;  /* 0x000000ffff021210 */ /* 0x000fce00017fe4ff */
[----:B------:R-:W3:Y:S01]  /*0740*/  LDC.64 R8, c[0x0][0x380] ;  /* 0x0000e000ff087b82 */ /* 0x000ee20000000a00 */
[----:B0-----:R-:W-:-:S04]  /*0750*/  @P1 IMAD.WIDE.U32 R12, R17, 0x4, R12 ;  /* 0x00000004110c1825 */ /* 0x001fc800078e000c */
[C---:B------:R-:W-:Y:S02]  /*0760*/  @P1 IMAD R17, R21.reuse, R3, R14 ;  /* 0x0000000315111224 */ /* 0x040fe400078e020e */
[----:B------:R-:W-:Y:S01]  /*0770*/  @P1 VIADD R21, R21, 0x2 ;  /* 0x0000000215151836 */ /* 0x000fe20000000000 */
[----:B------:R-:W0:Y:S01]  /*0780*/  LDC.64 R6, c[0x0][0x388] ;  /* 0x0000e200ff067b82 */ /* 0x000e220000000a00 */
[----:B-1----:R-:W-:Y:S01]  /*0790*/  @P1 IMAD.WIDE R10, R17, 0x4, R10 ;  /* 0x00000004110a1825 */ /* 0x002fe200078e020a */
[----:B------:R-:W4:Y:S02]  /*07a0*/  @P1 LDG.E R12, desc[UR4][R12.64] ;  /* 0x000000040c0c1981 */ /* 0x000f24000c1e1900 */
[----:B------:R-:W-:Y:S02]  /*07b0*/  @!P0 IADD3 R17, PT, PT, R20, R21, RZ ;  /* 0x0000001514118210 */ /* 0x000fe40007ffe0ff */
[----:B--2---:R-:W-:Y:S01]  /*07c0*/  @P1 LEA R4, P2, R0, R4, 0x2 ;  /* 0x0000000400041211 */ /* 0x004fe200078410ff */
[----:B------:R-:W-:-:S03]  /*07d0*/  @!P0 IMAD R21, R21, R3, R14 ;  /* 0x0000000315158224 */ /* 0x000fc600078e020e */
[----:B------:R-:W-:Y:S01]  /*07e0*/  @P1 LEA.HI.X R5, R0, R5, R2, 0x2, P2 ;  /* 0x0000000500051211 */ /* 0x000fe200010f1402 */
[----:B------:R-:W-:Y:S01]  /*07f0*/  @P1 IMAD.WIDE R2, R3, 0x4, R10 ;  /* 0x0000000403021825 */ /* 0x000fe200078e020a */
[----:B------:R-:W4:Y:S03]  /*0800*/  @P1 LDG.E R0, desc[UR4][R10.64] ;  /* 0x000000040a001981 */ /* 0x000f26000c1e1900 */
[----:B---3--:R-:W-:Y:S01]  /*0810*/  @!P0 IMAD.WIDE.U32 R8, R17, 0x4, R8 ;  /* 0x0000000411088825 */ /* 0x008fe200078e0008 */
[----:B------:R-:W2:Y:S04]  /*0820*/  @P1 LDG.E R5, desc[UR4][R4.64+0x4] ;  /* 0x0000040404051981 */ /* 0x000ea8000c1e1900 */
[----:B------:R-:W2:Y:S01]  /*0830*/  @P1 LDG.E R2, desc[UR4][R2.64] ;  /* 0x0000000402021981 */ /* 0x000ea2000c1e1900 */
[----:B0-----:R-:W-:-:S03]  /*0840*/  @!P0 IMAD.WIDE R6, R21, 0x4, R6 ;  /* 0x0000000415068825 */ /* 0x001fc600078e0206 */
[----:B------:R-:W3:Y:S04]  /*0850*/  @!P0 LDG.E R8, desc[UR4][R8.64] ;  /* 0x0000000408088981 */ /* 0x000ee8000c1e1900 */
[----:B------:R-:W3:Y:S01]  /*0860*/  @!P0 LDG.E R6, desc[UR4][R6.64] ;  /* 0x0000000406068981 */ /* 0x000ee2000c1e1900 */
[----:B----4-:R-:W-:-:S04]  /*0870*/  @P1 FFMA R0, R12, R0, R23 ;  /* 0x000000000c001223 */ /* 0x010fc80000000017 */
[----:B--2---:R-:W-:-:S04]  /*0880*/  @P1 FFMA R23, R5, R2, R0 ;  /* 0x0000000205171223 */ /* 0x004fc80000000000 */
[----:B---3--:R-:W-:-:S07]  /*0890*/  @!P0 FFMA R23, R8, R6, R23 ;  /* 0x0000000608178223 */ /* 0x008fce0000000017 */
.L_x_0:
[----:B------:R-:W-:Y:S02]  /*08a0*/  HFMA2 R3, -RZ, RZ, 3.7421875, 0 ;  /* 0x437c0000ff037431 */ /* 0x000fe400000001ff */
[----:B------:R-:W-:Y:S01]  /*08b0*/  IMAD.MOV.U32 R0, RZ, RZ, 0x3bbb989d ;  /* 0x3bbb989dff007424 */ /* 0x000fe200078e00ff */
[----:B------:R-:W-:Y:S03]  /*08c0*/  BSSY.RECONVERGENT B0, `(.L_x_4) ;  /* 0x0000015000007945 */ /* 0x000fe60003800200 */
[----:B------:R-:W-:-:S04]  /*08d0*/  FFMA.SAT R0, R23, -R0, 0.5 ;  /* 0x3f00000017007423 */ /* 0x000fc80000002800 */
[----:B------:R-:W-:-:S04]  /*08e0*/  FFMA.RM R0, R0, R3, 12582913 ;  /* 0x4b40000100007423 */ /* 0x000fc80000004003 */
[C---:B------:R-:W-:Y:S01]  /*08f0*/  FADD R2, R0.reuse, -12583039 ;  /* 0xcb40007f00027421 */ /* 0x040fe20000000000 */
[----:B------:R-:W-:-:S03]  /*0900*/  IMAD.SHL.U32 R0, R0, 0x800000, RZ ;  /* 0x0080000000007824 */ /* 0x000fc600078e00ff */
[----:B------:R-:W-:-:S04]  /*0910*/  FFMA R2, R23, -1.4426950216293334961, -R2 ;  /* 0xbfb8aa3b17027823 */ /* 0x000fc80000000802 */
[----:B------:R-:W-:-:S04]  /*0920*/  FFMA R2, R23, -1.925963033500011079e-08, R2 ;  /* 0xb2a5706017027823 */ /* 0x000fc80000000002 */
[----:B------:R-:W0:Y:S02]  /*0930*/  MUFU.EX2 R3, R2 ;  /* 0x0000000200037308 */ /* 0x000e240000000800 */
[----:B0-----:R-:W-:-:S06]  /*0940*/  FFMA R6, R0, R3, 1 ;  /* 0x3f80000000067423 */ /* 0x001fcc0000000003 */
[----:B------:R-:W0:Y:S08]  /*0950*/  MUFU.RCP R0, R6 ;  /* 0x0000000600007308 */ /* 0x000e300000001000 */
[----:B------:R-:W1:Y:S01]  /*0960*/  FCHK P0, R23, R6 ;  /* 0x0000000617007302 */ /* 0x000e620000000000 */
[----:B0-----:R-:W-:-:S04]  /*0970*/  FFMA R3, -R6, R0, 1 ;  /* 0x3f80000006037423 */ /* 0x001fc80000000100 */
[----:B------:R-:W-:-:S04]  /*0980*/  FFMA R0, R0, R3, R0 ;  /* 0x0000000300007223 */ /* 0x000fc80000000000 */
[----:B------:R-:W-:-:S04]  /*0990*/  FFMA R3, R0, R23, RZ ;  /* 0x0000001700037223 */ /* 0x000fc800000000ff */
[----:B------:R-:W-:-:S04]  /*09a0*/  FFMA R4, -R6, R3, R23 ;  /* 0x0000000306047223 */ /* 0x000fc80000000117 */
[----:B------:R-:W-:Y:S01]  /*09b0*/  FFMA R5, R0, R4, R3 ;  /* 0x0000000400057223 */ /* 0x000fe20000000003 */
[----:B-1----:R-:W-:Y:S06]  /*09c0*/  @!P0 BRA `(.L_x_5) ;  /* 0x0000000000108947 */ /* 0x002fec0003800000 */
[----:B------:R-:W-:Y:S02]  /*09d0*/  MOV R3, R23 ;  /* 0x0000001700037202 */ /* 0x000fe40000000f00 */
[----:B------:R-:W-:-:S07]  /*09e0*/  MOV R2, 0xa00 ;  /* 0x00000a0000027802 */ /* 0x000fce0000000f00 */
[----:B------:R-:W-:Y:S05]  /*09f0*/  CALL.REL.NOINC `($__internal_0_$__cuda_sm3x_div_rn_noftz_f32_slowpath) ;  /* 0x0000000000207944 */ /* 0x000fea0003c00000 */
[----:B------:R-:W-:-:S07]  /*0a00*/  IMAD.MOV.U32 R5, RZ, RZ, R0 ;  /* 0x000000ffff057224 */ /* 0x000fce00078e0000 */
.L_x_5:
[----:B------:R-:W-:Y:S05]  /*0a10*/  BSYNC.RECONVERGENT B0 ;  /* 0x0000000000007941 */ /* 0x000fea0003800200 */
.L_x_4:
[----:B------:R-:W0:Y:S01]  /*0a20*/  LDC.64 R2, c[0x0][0x390] ;  /* 0x0000e400ff027b82 */ /* 0x000e220000000a00 */
[----:B------:R-:W1:Y:S02]  /*0a30*/  LDCU UR6, c[0x0][0x39c] ;  /* 0x00007380ff0677ac */ /* 0x000e640008000800 */
[----:B-1----:R-:W-:-:S04]  /*0a40*/  IMAD R15, R15, UR6, R14 ;  /* 0x000000060f0f7c24 */ /* 0x002fc8000f8e020e */
[----:B0-----:R-:W-:-:S05]  /*0a50*/  IMAD.WIDE R2, R15, 0x4, R2 ;  /* 0x000000040f027825 */ /* 0x001fca00078e0202 */
[----:B------:R-:W-:Y:S01]  /*0a60*/  STG.E desc[UR4][R2.64], R5 ;  /* 0x0000000502007986 */ /* 0x000fe2000c101904 */
[----:B------:R-:W-:Y:S05]  /*0a70*/  EXIT ;  /* 0x000000000000794d */ /* 0x000fea0003800000 */
        .weak           $__internal_0_$__cuda_sm3x_div_rn_noftz_f32_slowpath
        .type           $__internal_0_$__cuda_sm3x_div_rn_noftz_f32_slowpath,@function
        .size           $__internal_0_$__cuda_sm3x_div_rn_noftz_f32_slowpath,(.L_x_18 - $__internal_0_$__cuda_sm3x_div_rn_noftz_f32_slowpath)
$__internal_0_$__cuda_sm3x_div_rn_noftz_f32_slowpath:
[----:B------:R-:W-:Y:S01]  /*0a80*/  SHF.R.U32.HI R4, RZ, 0x17, R6 ;  /* 0x00000017ff047819 */ /* 0x000fe20000011606 */
[----:B------:R-:W-:Y:S01]  /*0a90*/  BSSY.RECONVERGENT B1, `(.L_x_6) ;  /* 0x0000064000017945 */ /* 0x000fe20003800200 */
[----:B------:R-:W-:Y:S02]  /*0aa0*/  SHF.R.U32.HI R0, RZ, 0x17, R3 ;  /* 0x00000017ff007819 */ /* 0x000fe40000011603 */
[----:B------:R-:W-:Y:S02]  /*0ab0*/  LOP3.LUT R13, R4, 0xff, RZ, 0xc0, !PT ;  /* 0x000000ff040d7812 */ /* 0x000fe400078ec0ff */
[----:B------:R-:W-:Y:S02]  /*0ac0*/  LOP3.LUT R8, R0, 0xff, RZ, 0xc0, !PT ;  /* 0x000000ff00087812 */ /* 0x000fe400078ec0ff */
[----:B------:R-:W-:Y:S02]  /*0ad0*/  IADD3 R9, PT, PT, R13, -0x1, RZ ;  /* 0xffffffff0d097810 */ /* 0x000fe40007ffe0ff */
[----:B------:R-:W-:Y:S01]  /*0ae0*/  MOV R4, R6 ;  /* 0x0000000600047202 */ /* 0x000fe20000000f00 */
[----:B------:R-:W-:Y:S01]  /*0af0*/  VIADD R7, R8, 0xffffffff ;  /* 0xffffffff08077836 */ /* 0x000fe20000000000 */
[----:B------:R-:W-:-:S04]  /*0b00*/  ISETP.GT.U32.AND P0, PT, R9, 0xfd, PT ;  /* 0x000000fd0900780c */ /* 0x000fc80003f04070 */
[----:B------:R-:W-:-:S13]  /*0b10*/  ISETP.GT.U32.OR P0, PT, R7, 0xfd, P0 ;  /* 0x000000fd0700780c */ /* 0x000fda0000704470 */
[----:B------:R-:W-:Y:S01]  /*0b20*/  @!P0 IMAD.MOV.U32 R5, RZ, RZ, RZ ;  /* 0x000000ffff058224 */ /* 0x000fe200078e00ff */
[----:B------:R-:W-:Y:S06]  /*0b30*/  @!P0 BRA `(.L_x_7) ;  /* 0x0000000000608947 */ /* 0x000fec0003800000 */
[----:B------:R-:W-:Y:S02]  /*0b40*/  FSETP.GTU.FTZ.AND P0, PT, |R3|, +INF , PT ;  /* 0x7f8000000300780b */ /* 0x000fe40003f1c200 */
[----:B------:R-:W-:Y:S02]  /*0b50*/  FSETP.GTU.FTZ.AND P1, PT, |R6|, +INF , PT ;  /* 0x7f8000000600780b */ /* 0x000fe40003f3c200 */
[----:B------:R-:W-:Y:S02]  /*0b60*/  MOV R0, R6 ;  /* 0x0000000600007202 */ /* 0x000fe40000000f00 */
[----:B------:R-:W-:-:S13]  /*0b70*/  PLOP3.LUT P0, PT, P0, P1, PT, 0xf8, 0x8f ;  /* 0x00000000008f781c */ /* 0x000fda0000703f70 */
[----:B------:R-:W-:Y:S05]  /*0b80*/  @P0 BRA `(.L_x_8) ;  /* 0x00000004004c0947 */ /* 0x000fea0003800000 */
[----:B------:R-:W-:-:S13]  /*0b90*/  LOP3.LUT P0, RZ, R4, 0x7fffffff, R3, 0xc8, !PT ;  /* 0x7fffffff04ff7812 */ /* 0x000fda000780c803 */
[----:B------:R-:W-:Y:S05]  /*0ba0*/  @!P0 BRA `(.L_x_9) ;  /* 0x00000004003c8947 */ /* 0x000fea0003800000 */
[C---:B------:R-:W-:Y:S02]  /*0bb0*/  FSETP.NEU.FTZ.AND P2, PT, |R3|.reuse, +INF , PT ;  /* 0x7f8000000300780b */ /* 0x040fe40003f5d200 */
[----:B------:R-:W-:Y:S02]  /*0bc0*/  FSETP.NEU.FTZ.AND P1, PT, |R0|, +INF , PT ;  /* 0x7f8000000000780b */ /* 0x000fe40003f3d200 */
[----:B------:R-:W-:-:S11]  /*0bd0*/  FSETP.NEU.FTZ.AND P0, PT, |R3|, +INF , PT ;  /* 0x7f8000000300780b */ /* 0x000fd60003f1d200 */
[----:B------:R-:W-:Y:S05]  /*0be0*/  @!P1 BRA !P2, `(.L_x_9) ;  /* 0x00000004002c9947 */ /* 0x000fea0005000000 */
[----:B------:R-:W-:-:S04]  /*0bf0*/  LOP3.LUT P2, RZ, R3, 0x7fffffff, RZ, 0xc0, !PT ;  /* 0x7fffffff03ff7812 */ /* 0x000fc8000784c0ff */
[----:B------:R-:W-:-:S13]  /*0c00*/  PLOP3.LUT P1, PT, P1, P2, PT, 0x2f, 0xf2 ;  /* 0x0000000000f2781c */ /* 0x000fda0000f24577 */
[----:B------:R-:W-:Y:S05]  /*0c10*/  @P1 BRA `(.L_x_10) ;  /* 0x0000000400181947 */ /* 0x000fea0003800000 */
[----:B------:R-:W-:-:S04]  /*0c20*/  LOP3.LUT P1, RZ, R4, 0x7fffffff, RZ, 0xc0, !PT ;  /* 0x7fffffff04ff7812 */ /* 0x000fc8000782c0ff */
[----:B------:R-:W-:-:S13]  /*0c30*/  PLOP3.LUT P0, PT, P0, P1, PT, 0x2f, 0xf2 ;  /* 0x0000000000f2781c */ /* 0x000fda0000702577 */
[----:B------:R-:W-:Y:S05]  /*0c40*/  @P0 BRA `(.L_x_11) ;  /* 0x0000000400000947 */ /* 0x000fea0003800000 */
[----:B------:R-:W-:Y:S02]  /*0c50*/  ISETP.GE.AND P0, PT, R7, RZ, PT ;  /* 0x000000ff0700720c */ /* 0x000fe40003f06270 */
[----:B------:R-:W-:-:S11]  /*0c60*/  ISETP.GE.AND P1, PT, R9, RZ, PT ;  /* 0x000000ff0900720c */ /* 0x000fd60003f26270 */
[----:B------:R-:W-:Y:S01]  /*0c70*/  @P0 IMAD.MOV.U32 R5, RZ, RZ, RZ ;  /* 0x000000ffff050224 */ /* 0x000fe200078e00ff */
[----:B------:R-:W-:Y:S01]  /*0c80*/  @!P0 MOV R5, 0xffffffc0 ;  /* 0xffffffc000058802 */ /* 0x000fe20000000f00 */
[----:B------:R-:W-:Y:S01]  /*0c90*/  @!P0 FFMA R3, R3, 1.84467440737095516160e+19, RZ ;  /* 0x5f80000003038823 */ /* 0x000fe200000000ff */
[----:B------:R-:W-:-:S03]  /*0ca0*/  @!P1 FFMA R4, R0, 1.84467440737095516160e+19, RZ ;  /* 0x5f80000000049823 */ /* 0x000fc600000000ff */
[----:B------:R-:W-:-:S07]  /*0cb0*/  @!P1 VIADD R5, R5, 0x40 ;  /* 0x0000004005059836 */ /* 0x000fce0000000000 */
.L_x_7:
[----:B------:R-:W-:Y:S01]  /*0cc0*/  LEA R7, R13, 0xc0800000, 0x17 ;  /* 0xc08000000d077811 */ /* 0x000fe200078eb8ff */
[----:B------:R-:W-:Y:S03]  /*0cd0*/  BSSY.RECONVERGENT B2, `(.L_x_12) ;  /* 0x0000036000027945 */ /* 0x000fe60003800200 */
[----:B------:R-:W-:Y:S01]  /*0ce0*/  IADD3 R7, PT, PT, -R7, R4, RZ ;  /* 0x0000000407077210 */ /* 0x000fe20007ffe1ff */
[----:B------:R-:W-:-:S03]  /*0cf0*/  VIADD R4, R8, 0xffffff81 ;  /* 0xffffff8108047836 */ /* 0x000fc60000000000 */
[----:B------:R-:W0:Y:S01]  /*0d00*/  MUFU.RCP R6, R7 ;  /* 0x0000000700067308 */ /* 0x000e220000001000 */
[----:B------:R-:W-:Y:S01]  /*0d10*/  FADD.FTZ R9, -R7, -RZ ;  /* 0x800000ff07097221 */ /* 0x000fe20000010100 */
[C---:B------:R-:W-:Y:S01]  /*0d20*/  IMAD R0, R4.reuse, -0x800000, R3 ;  /* 0xff80000004007824 */ /* 0x040fe200078e0203 */
[----:B------:R-:W-:-:S04]  /*0d30*/  IADD3 R4, PT, PT, R4, 0x7f, -R13 ;  /* 0x0000007f04047810 */ /* 0x000fc80007ffe80d */
[----:B------:R-:W-:Y:S01]  /*0d40*/  IADD3 R4, PT, PT, R4, R5, RZ ;  /* 0x0000000504047210 */ /* 0x000fe20007ffe0ff */
[----:B0-----:R-:W-:-:S04]  /*0d50*/  FFMA R11, R6, R9, 1 ;  /* 0x3f800000060b7423 */ /* 0x001fc80000000009 */
[----:B------:R-:W-:-:S04]  /*0d60*/  FFMA R8, R6, R11, R6 ;  /* 0x0000000b06087223 */ /* 0x000fc80000000006 */
[----:B------:R-:W-:-:S04]  /*0d70*/  FFMA R3, R0, R8, RZ ;  /* 0x0000000800037223 */ /* 0x000fc800000000ff */
[----:B------:R-:W-:-:S04]  /*0d80*/  FFMA R6, R9, R3, R0 ;  /* 0x0000000309067223 */ /* 0x000fc80000000000 */
[----:B------:R-:W-:-:S04]  /*0d90*/  FFMA R11, R8, R6, R3 ;  /* 0x00000006080b7223 */ /* 0x000fc80000000003 */
[----:B------:R-:W-:-:S04]  /*0da0*/  FFMA R6, R9, R11, R0 ;  /* 0x0000000b09067223 */ /* 0x000fc80000000000 */
[----:B------:R-:W-:-:S05]  /*0db0*/  FFMA R0, R8, R6, R11 ;  /* 0x0000000608007223 */ /* 0x000fca000000000b */
[----:B------:R-:W-:-:S04]  /*0dc0*/  SHF.R.U32.HI R3, RZ, 0x17, R0 ;  /* 0x00000017ff037819 */ /* 0x000fc80000011600 */
[----:B------:R-:W-:-:S05]  /*0dd0*/  LOP3.LUT R3, R3, 0xff, RZ, 0xc0, !PT ;  /* 0x000000ff03037812 */ /* 0x000fca00078ec0ff */
[----:B------:R-:W-:-:S05]  /*0de0*/  IMAD.IADD R7, R3, 0x1, R4 ;  /* 0x0000000103077824 */ /* 0x000fca00078e0204 */
[----:B------:R-:W-:-:S04]  /*0df0*/  IADD3 R3, PT, PT, R7, -0x1, RZ ;  /* 0xffffffff07037810 */ /* 0x000fc80007ffe0ff */
[----:B------:R-:W-:-:S13]  /*0e00*/  ISETP.GE.U32.AND P0, PT, R3, 0xfe, PT ;  /* 0x000000fe0300780c */ /* 0x000fda0003f06070 */
[----:B------:R-:W-:Y:S05]  /*0e10*/  @!P0 BRA `(.L_x_13) ;  /* 0x0000000000808947 */ /* 0x000fea0003800000 */
[----:B------:R-:W-:-:S13]  /*0e20*/  ISETP.GT.AND P0, PT, R7, 0xfe, PT ;  /* 0x000000fe0700780c */ /* 0x000fda0003f04270 */
[----:B------:R-:W-:Y:S05]  /*0e30*/  @P0 BRA `(.L_x_14) ;  /* 0x00000000006c0947 */ /* 0x000fea0003800000 */
[----:B------:R-:W-:-:S13]  /*0e40*/  ISETP.GE.AND P0, PT, R7, 0x1, PT ;  /* 0x000000010700780c */ /* 0x000fda0003f06270 */
[----:B------:R-:W-:Y:S05]  /*0e50*/  @P0 BRA `(.L_x_15) ;  /* 0x0000000000740947 */ /* 0x000fea0003800000 */
[----:B------:R-:W-:Y:S02]  /*0e60*/  ISETP.GE.AND P0, PT, R7, -0x18, PT ;  /* 0xffffffe80700780c */ /* 0x000fe40003f06270 */
[----:B------:R-:W-:-:S11]  /*0e70*/  LOP3.LUT R0, R0, 0x80000000, RZ, 0xc0, !PT ;  /* 0x8000000000007812 */ /* 0x000fd600078ec0ff */
[----:B------:R-:W-:Y:S05]  /*0e80*/  @!P0 BRA `(.L_x_15) ;  /* 0x0000000000688947 */ /* 0x000fea0003800000 */
[CCC-:B------:R-:W-:Y:S01]  /*0e90*/  FFMA.RZ R3, R8.reuse, R6.reuse, R11.reuse ;  /* 0x0000000608037223 */ /* 0x1c0fe2000000c00b */
[CCC-:B------:R-:W-:Y:S01]  /*0ea0*/  FFMA.RM R4, R8.reuse, R6.reuse, R11.reuse ;  /* 0x0000000608047223 */ /* 0x1c0fe2000000400b */
[C---:B------:R-:W-:Y:S02]  /*0eb0*/  ISETP.NE.AND P2, PT, R7.reuse, RZ, PT ;  /* 0x000000ff0700720c */ /* 0x040fe40003f45270 */
[----:B------:R-:W-:Y:S02]  /*0ec0*/  ISETP.NE.AND P1, PT, R7, RZ, PT ;  /* 0x000000ff0700720c */ /* 0x000fe40003f25270 */
[----:B------:R-:W-:Y:S01]  /*0ed0*/  LOP3.LUT R5, R3, 0x7fffff, RZ, 0xc0, !PT ;  /* 0x007fffff03057812 */ /* 0x000fe200078ec0ff */
[----:B------:R-:W-:Y:S01]  /*0ee0*/  FFMA.RP R3, R8, R6, R11 ;  /* 0x0000000608037223 */ /* 0x000fe2000000800b */
[C---:B------:R-:W-:Y:S01]  /*0ef0*/  VIADD R6, R7.reuse, 0x20 ;  /* 0x0000002007067836 */ /* 0x040fe20000000000 */
[----:B------:R-:W-:Y:S02]  /*0f00*/  IADD3 R7, PT, PT, -R7, RZ, RZ ;  /* 0x000000ff07077210 */ /* 0x000fe40007ffe1ff */
[----:B------:R-:W-:-:S02]  /*0f10*/  LOP3.LUT R5, R5, 0x800000, RZ, 0xfc, !PT ;  /* 0x0080000005057812 */ /* 0x000fc400078efcff */
[----:B------:R-:W-:Y:S02]  /*0f20*/  FSETP.NEU.FTZ.AND P0, PT, R3, R4, PT ;  /* 0x000000040300720b */ /* 0x000fe40003f1d000 */
[----:B------:R-:W-:Y:S02]  /*0f30*/  SHF.L.U32 R6, R5, R6, RZ ;  /* 0x0000000605067219 */ /* 0x000fe400000006ff */
[----:B------:R-:W-:Y:S02]  /*0f40*/  SEL R4, R7, RZ, P2 ;  /* 0x000000ff07047207 */ /* 0x000fe40001000000 */
[----:B------:R-:W-:Y:S02]  /*0f50*/  ISETP.NE.AND P1, PT, R6, RZ, P1 ;  /* 0x000000ff0600720c */ /* 0x000fe40000f25270 */
[----:B------:R-:W-:Y:S02]  /*0f60*/  SHF.R.U32.HI R4, RZ, R4, R5 ;  /* 0x00000004ff047219 */ /* 0x000fe40000011605 */
[----:B------:R-:W-:-:S02]  /*0f70*/  PLOP3.LUT P0, PT, P0, P1, PT, 0xf8, 0x8f ;  /* 0x00000000008f781c */ /* 0x000fc40000703f70 */
[----:B------:R-:W-:Y:S02]  /*0f80*/  SHF.R.U32.HI R6, RZ, 0x1, R4 ;  /* 0x00000001ff067819 */ /* 0x000fe40000011604 */
[----:B------:R-:W-:-:S04]  /*0f90*/  SEL R3, RZ, 0x1, !P0 ;  /* 0x00000001ff037807 */ /* 0x000fc80004000000 */
[----:B------:R-:W-:-:S04]  /*0fa0*/  LOP3.LUT R3, R3, 0x1, R6, 0xf8, !PT ;  /* 0x0000000103037812 */ /* 0x000fc800078ef806 */
[----:B------:R-:W-:-:S05]  /*0fb0*/  LOP3.LUT R3, R3, R4, RZ, 0xc0, !PT ;  /* 0x0000000403037212 */ /* 0x000fca00078ec0ff */
[----:B------:R-:W-:-:S05]  /*0fc0*/  IMAD.IADD R3, R6, 0x1, R3 ;  /* 0x0000000106037824 */ /* 0x000fca00078e0203 */
[----:B------:R-:W-:Y:S01]  /*0fd0*/  LOP3.LUT R0, R3, R0, RZ, 0xfc, !PT ;  /* 0x0000000003007212 */ /* 0x000fe200078efcff */
[----:B------:R-:W-:Y:S06]  /*0fe0*/  BRA `(.L_x_15) ;  /* 0x0000000000107947 */ /* 0x000fec0003800000 */
.L_x_14:
[----:B------:R-:W-:-:S04]  /*0ff0*/  LOP3.LUT R0, R0, 0x80000000, RZ, 0xc0, !PT ;  /* 0x8000000000007812 */ /* 0x000fc800078ec0ff */
[----:B------:R-:W-:Y:S01]  /*1000*/  LOP3.LUT R0, R0, 0x7f800000, RZ, 0xfc, !PT ;  /* 0x7f80000000007812 */ /* 0x000fe200078efcff */
[----:B------:R-:W-:Y:S06]  /*1010*/  BRA `(.L_x_15) ;  /* 0x0000000000047947 */ /* 0x000fec0003800000 */
.L_x_13:
[----:B------:R-:W-:-:S07]  /*1020*/  LEA R0, R4, R0, 0x17 ;  /* 0x0000000004007211 */ /* 0x000fce00078eb8ff */
.L_x_15:
[----:B------:R-:W-:Y:S05]  /*1030*/  BSYNC.RECONVERGENT B2 ;  /* 0x0000000000027941 */ /* 0x000fea0003800200 */
.L_x_12:
[----:B------:R-:W-:Y:S05]  /*1040*/  BRA `(.L_x_16) ;  /* 0x0000000000207947 */ /* 0x000fea0003800000 */
.L_x_11:
[----:B------:R-:W-:-:S04]  /*1050*/  LOP3.LUT R0, R4, 0x80000000, R3, 0x48, !PT ;  /* 0x8000000004007812 */ /* 0x000fc800078e4803 */
[----:B------:R-:W-:Y:S01]  /*1060*/  LOP3.LUT R0, R0, 0x7f800000, RZ, 0xfc, !PT ;  /* 0x7f80000000007812 */ /* 0x000fe200078efcff */
[----:B------:R-:W-:Y:S06]  /*1070*/  BRA `(.L_x_16) ;  /* 0x0000000000147947 */ /* 0x000fec0003800000 */
.L_x_10:
[----:B------:R-:W-:Y:S01]  /*1080*/  LOP3.LUT R0, R4, 0x80000000, R3, 0x48, !PT ;  /* 0x8000000004007812 */ /* 0x000fe200078e4803 */
[----:B------:R-:W-:Y:S06]  /*1090*/  BRA `(.L_x_16) ;  /* 0x00000000000c7947 */ /* 0x000fec0003800000 */
.L_x_9:
[----:B------:R-:W0:Y:S01]  /*10a0*/  MUFU.RSQ R0, -QNAN ;  /* 0xffc0000000007908 */ /* 0x000e220000001400 */
[----:B------:R-:W-:Y:S05]  /*10b0*/  BRA `(.L_x_16) ;  /* 0x0000000000047947 */ /* 0x000fea0003800000 */
.L_x_8:
[----:B------:R-:W-:-:S07]  /*10c0*/  FADD.FTZ R0, R3, R0 ;  /* 0x0000000003007221 */ /* 0x000fce0000010000 */
.L_x_16:
[----:B------:R-:W-:Y:S05]  /*10d0*/  BSYNC.RECONVERGENT B1 ;  /* 0x0000000000017941 */ /* 0x000fea0003800200 */
.L_x_6:
[----:B------:R-:W-:-:S04]  /*10e0*/  IMAD.MOV.U32 R3, RZ, RZ, 0x0 ;  /* 0x00000000ff037424 */ /* 0x000fc800078e00ff */
[----:B0-----:R-:W-:Y:S05]  /*10f0*/  RET.REL.NODEC R2 `(_Z19matmul_swish_kernelPKfS0_Pfiii) ;  /* 0xffffffec02c07950 */ /* 0x001fea0003c3ffff */
.L_x_17:
[----:B------:R-:W-:-:S00]  /*1100*/  BRA `(.L_x_17) ;  /* 0xfffffffc00fc7947 */ /* 0x000fc0000383ffff */
[----:B------:R-:W-:-:S00]  /*1110*/  NOP ;  /* 0x0000000000007918 */ /* 0x000fc00000000000 */
        /* <DEDUP_REMOVED lines=14> */
.L_x_18:


//--------------------- .nv.shared.reserved.0     --------------------------
	.section	.nv.shared.reserved.0,"aw",@nobits
	.weak		__nv_reservedSMEM_offset_0_alias
	.size		__nv_reservedSMEM_offset_0_alias, 0, 64
	.other		__nv_reservedSMEM_offset_0_alias,@"STO_CUDA_RESERVED_SHARED STV_DEFAULT"
__nv_reservedSMEM_offset_0_alias:
	.zero		0
	.zero		64


//--------------------- .nv.constant0._Z19matmul_swish_kernelPKfS0_Pfiii --------------------------
	.section	.nv.constant0._Z19matmul_swish_kernelPKfS0_Pfiii,"a",@progbits
	.sectionflags	@""
	.align	4
.nv.constant0._Z19matmul_swish_kernelPKfS0_Pfiii:
	.zero		932


//--------------------- SYMBOLS --------------------------

	.type		.nv.reservedSmem.offset0,@object
	.size		.nv.reservedSmem.offset0,0x4
